//
// Generated by NVIDIA NVVM Compiler
//
// Compiler Build ID: CL-36424714
// Cuda compilation tools, release 13.0, V13.0.88
// Based on NVVM 20.0.0
//

.version 9.0
.target sm_100
.address_size 64

	// .globl	_Z14transposeNaivePfS_i
// _ZZ15transposeSharedPfS_iE4tile has been demoted

.visible .entry _Z14transposeNaivePfS_i(
	.param .u64 .ptr .align 1 _Z14transposeNaivePfS_i_param_0,
	.param .u64 .ptr .align 1 _Z14transposeNaivePfS_i_param_1,
	.param .u32 _Z14transposeNaivePfS_i_param_2
)
{
	.reg .pred 	%p<2>;
	.reg .b32 	%r<15>;
	.reg .b32 	%f<2>;
	.reg .b64 	%rd<9>;

	ld.param.u64 	%rd1, [_Z14transposeNaivePfS_i_param_0];
	ld.param.u64 	%rd2, [_Z14transposeNaivePfS_i_param_1];
	ld.param.u32 	%r4, [_Z14transposeNaivePfS_i_param_2];
	mov.u32 	%r5, %ctaid.x;
	mov.u32 	%r6, %ntid.x;
	mov.u32 	%r7, %tid.x;
	mad.lo.s32 	%r1, %r5, %r6, %r7;
	mov.u32 	%r8, %ctaid.y;
	mov.u32 	%r9, %ntid.y;
	mov.u32 	%r10, %tid.y;
	mad.lo.s32 	%r11, %r8, %r9, %r10;
	max.s32 	%r12, %r1, %r11;
	setp.ge.s32 	%p1, %r12, %r4;
	@%p1 bra 	$L__BB0_2;
	cvta.to.global.u64 	%rd3, %rd1;
	cvta.to.global.u64 	%rd4, %rd2;
	mad.lo.s32 	%r13, %r4, %r1, %r11;
	mul.wide.s32 	%rd5, %r13, 4;
	add.s64 	%rd6, %rd3, %rd5;
	ld.global.f32 	%f1, [%rd6];
	mad.lo.s32 	%r14, %r4, %r11, %r1;
	mul.wide.s32 	%rd7, %r14, 4;
	add.s64 	%rd8, %rd4, %rd7;
	st.global.f32 	[%rd8], %f1;
$L__BB0_2:
	ret;

}
	// .globl	_Z15transposeSharedPfS_i
.visible .entry _Z15transposeSharedPfS_i(
	.param .u64 .ptr .align 1 _Z15transposeSharedPfS_i_param_0,
	.param .u64 .ptr .align 1 _Z15transposeSharedPfS_i_param_1,
	.param .u32 _Z15transposeSharedPfS_i_param_2
)
{
	.reg .pred 	%p<3>;
	.reg .b32 	%r<28>;
	.reg .b32 	%f<3>;
	.reg .b64 	%rd<9>;
	// demoted variable
	.shared .align 4 .b8 _ZZ15transposeSharedPfS_iE4tile[4096];
	ld.param.u64 	%rd1, [_Z15transposeSharedPfS_i_param_0];
	ld.param.u64 	%rd2, [_Z15transposeSharedPfS_i_param_1];
	ld.param.u32 	%r12, [_Z15transposeSharedPfS_i_param_2];
	mov.u32 	%r1, %ctaid.x;
	mov.u32 	%r2, %ntid.x;
	mov.u32 	%r3, %tid.x;
	mad.lo.s32 	%r4, %r1, %r2, %r3;
	mov.u32 	%r5, %ctaid.y;
	mov.u32 	%r6, %ntid.y;
	mov.u32 	%r7, %tid.y;
	mad.lo.s32 	%r13, %r5, %r6, %r7;
	max.s32 	%r14, %r4, %r13;
	setp.ge.s32 	%p1, %r14, %r12;
	@%p1 bra 	$L__BB1_2;
	cvta.to.global.u64 	%rd3, %rd1;
	mad.lo.s32 	%r15, %r12, %r13, %r4;
	mul.wide.s32 	%rd4, %r15, 4;
	add.s64 	%rd5, %rd3, %rd4;
	ld.global.f32 	%f1, [%rd5];
	shl.b32 	%r16, %r7, 7;
	mov.u32 	%r17, _ZZ15transposeSharedPfS_iE4tile;
	add.s32 	%r18, %r17, %r16;
	shl.b32 	%r19, %r3, 2;
	add.s32 	%r20, %r18, %r19;
	st.shared.f32 	[%r20], %f1;
$L__BB1_2:
	bar.sync 	0;
	mad.lo.s32 	%r9, %r5, %r2, %r3;
	mad.lo.s32 	%r10, %r1, %r6, %r7;
	max.s32 	%r21, %r9, %r10;
	setp.ge.s32 	%p2, %r21, %r12;
	@%p2 bra 	$L__BB1_4;
	shl.b32 	%r22, %r3, 7;
	mov.u32 	%r23, _ZZ15transposeSharedPfS_iE4tile;
	add.s32 	%r24, %r23, %r22;
	shl.b32 	%r25, %r7, 2;
	add.s32 	%r26, %r24, %r25;
	ld.shared.f32 	%f2, [%r26];
	mad.lo.s32 	%r27, %r12, %r10, %r9;
	cvta.to.global.u64 	%rd6, %rd2;
	mul.wide.s32 	%rd7, %r27, 4;
	add.s64 	%rd8, %rd6, %rd7;
	st.global.f32 	[%rd8], %f2;
$L__BB1_4:
	ret;

}


// ===== COMPILED SASS (sm_100) =====

	.target	sm_100

	.elftype	@"ET_EXEC"


//--------------------- .note.nv.tkinfo           --------------------------
	.section	.note.nv.tkinfo,"",@"SHT_NOTE"
	.sectionflags	@"SHF_NOTE_NV_TKINFO"
	.tkinfo
        /*0018*/ 	.word	0x00000002
        /*0030*/ 	.string	""
        /*0030*/ 	.string	"ptxas"
        /*0030*/ 	.string	"Cuda compilation tools, release 13.0, V13.0.88"
        /*0030*/ 	.string	"Build cuda_13.0.r13.0/compiler.36424714_0"
        /*0030*/ 	.string	"-arch sm_100 -m 64 "



//--------------------- .note.nv.cuinfo           --------------------------
	.section	.note.nv.cuinfo,"",@"SHT_NOTE"
	.sectionflags	@"SHF_NOTE_NV_CUINFO"
        /*0018*/ 	.short	0x0002
        /*001a*/ 	.short	0x0064
        /*001c*/ 	.short	0x0082
	.zero		2


//--------------------- .nv.info                  --------------------------
	.section	.nv.info,"",@"SHT_CUDA_INFO"
	.align	4


	//----- nvinfo : EIATTR_REGCOUNT
	.align		4
        /*0000*/ 	.byte	0x04, 0x2f
        /*0002*/ 	.short	(.L_1 - .L_0)
	.align		4
.L_0:
        /*0004*/ 	.word	index@(_Z14transposeNaivePfS_i)
        /*0008*/ 	.word	0x0000000a


	//----- nvinfo : EIATTR_FRAME_SIZE
	.align		4
.L_1:
        /*000c*/ 	.byte	0x04, 0x11
        /*000e*/ 	.short	(.L_3 - .L_2)
	.align		4
.L_2:
        /*0010*/ 	.word	index@(_Z14transposeNaivePfS_i)
        /*0014*/ 	.word	0x00000000


	//----- nvinfo : EIATTR_REGCOUNT
	.align		4
.L_3:
        /*0018*/ 	.byte	0x04, 0x2f
        /*001a*/ 	.short	(.L_5 - .L_4)
	.align		4
.L_4:
        /*001c*/ 	.word	index@(_Z15transposeSharedPfS_i)
        /*0020*/ 	.word	0x0000000c


	//----- nvinfo : EIATTR_FRAME_SIZE
	.align		4
.L_5:
        /*0024*/ 	.byte	0x04, 0x11
        /*0026*/ 	.short	(.L_7 - .L_6)
	.align		4
.L_6:
        /*0028*/ 	.word	index@(_Z15transposeSharedPfS_i)
        /*002c*/ 	.word	0x00000000


	//----- nvinfo : EIATTR_MIN_STACK_SIZE
	.align		4
.L_7:
        /*0030*/ 	.byte	0x04, 0x12
        /*0032*/ 	.short	(.L_9 - .L_8)
	.align		4
.L_8:
        /*0034*/ 	.word	index@(_Z15transposeSharedPfS_i)
        /*0038*/ 	.word	0x00000000


	//----- nvinfo : EIATTR_MIN_STACK_SIZE
	.align		4
.L_9:
        /*003c*/ 	.byte	0x04, 0x12
        /*003e*/ 	.short	(.L_11 - .L_10)
	.align		4
.L_10:
        /*0040*/ 	.word	index@(_Z14transposeNaivePfS_i)
        /*0044*/ 	.word	0x00000000
.L_11:


//--------------------- .nv.compat                --------------------------
	.section	.nv.compat,"",@"SHT_CUDA_COMPAT_INFO"
	.align	4
        /*0000*/ 	.byte	0x02, 0x09, 0x00, 0x00, 0x02, 0x02, 0x01, 0x00, 0x02, 0x05, 0x05, 0x00, 0x03, 0x07, 0x01, 0x01
        /*0010*/ 	.byte	0x02, 0x03, 0x00, 0x00, 0x02, 0x06, 0x01, 0x00, 0x04, 0x0b, 0x08, 0x00, 0x09, 0x00, 0x00, 0x00
        /*0020*/ 	.byte	0x00, 0x00, 0x00, 0x00


//--------------------- .nv.info._Z15transposeSharedPfS_i --------------------------
	.section	.nv.info._Z15transposeSharedPfS_i,"",@"SHT_CUDA_INFO"
	.sectionflags	@""
	.align	4


	//----- nvinfo : EIATTR_CUDA_API_VERSION
	.align		4
        /*0000*/ 	.byte	0x04, 0x37
        /*0002*/ 	.short	(.L_13 - .L_12)
.L_12:
        /*0004*/ 	.word	0x00000082


	//----- nvinfo : EIATTR_KPARAM_INFO
	.align		4
.L_13:
        /*0008*/ 	.byte	0x04, 0x17
        /*000a*/ 	.short	(.L_15 - .L_14)
.L_14:
        /*000c*/ 	.word	0x00000000
        /*0010*/ 	.short	0x0002
        /*0012*/ 	.short	0x0010
        /*0014*/ 	.byte	0x00, 0xf0, 0x11, 0x00


	//----- nvinfo : EIATTR_KPARAM_INFO
	.align		4
.L_15:
        /*0018*/ 	.byte	0x04, 0x17
        /*001a*/ 	.short	(.L_17 - .L_16)
.L_16:
        /*001c*/ 	.word	0x00000000
        /*0020*/ 	.short	0x0001
        /*0022*/ 	.short	0x0008
        /*0024*/ 	.byte	0x00, 0xf5, 0x21, 0x00


	//----- nvinfo : EIATTR_KPARAM_INFO
	.align		4
.L_17:
        /*0028*/ 	.byte	0x04, 0x17
        /*002a*/ 	.short	(.L_19 - .L_18)
.L_18:
        /*002c*/ 	.word	0x00000000
        /*0030*/ 	.short	0x0000
        /*0032*/ 	.short	0x0000
        /*0034*/ 	.byte	0x00, 0xf5, 0x21, 0x00


	//----- nvinfo : EIATTR_SPARSE_MMA_MASK
	.align		4
.L_19:
        /*0038*/ 	.byte	0x03, 0x50
        /*003a*/ 	.short	0x0000


	//----- nvinfo : EIATTR_MAXREG_COUNT
	.align		4
        /*003c*/ 	.byte	0x03, 0x1b
        /*003e*/ 	.short	0x00ff


	//----- nvinfo : EIATTR_NUM_BARRIERS
	.align		4
        /*0040*/ 	.byte	0x02, 0x4c
        /*0042*/ 	.byte	0x01
	.zero		1


	//----- nvinfo : EIATTR_MERCURY_ISA_VERSION
	.align		4
        /*0044*/ 	.byte	0x03, 0x5f
        /*0046*/ 	.short	0x0101


	//----- nvinfo : EIATTR_VRC_CTA_INIT_COUNT
	.align		4
        /*0048*/ 	.byte	0x02, 0x4a
	.zero		1
	.zero		1


	//----- nvinfo : EIATTR_EXIT_INSTR_OFFSETS
	.align		4
        /*004c*/ 	.byte	0x04, 0x1c
        /*004e*/ 	.short	(.L_21 - .L_20)


	//   ....[0]....
.L_20:
        /*0050*/ 	.word	0x000001c0


	//   ....[1]....
        /*0054*/ 	.word	0x00000270


	//----- nvinfo : EIATTR_CBANK_PARAM_SIZE
	.align		4
.L_21:
        /*0058*/ 	.byte	0x03, 0x19
        /*005a*/ 	.short	0x0014


	//----- nvinfo : EIATTR_PARAM_CBANK
	.align		4
        /*005c*/ 	.byte	0x04, 0x0a
        /*005e*/ 	.short	(.L_23 - .L_22)
	.align		4
.L_22:
        /*0060*/ 	.word	index@(.nv.constant0._Z15transposeSharedPfS_i)
        /*0064*/ 	.short	0x0380
        /*0066*/ 	.short	0x0014


	//----- nvinfo : EIATTR_SW_WAR
	.align		4
.L_23:
        /*0068*/ 	.byte	0x04, 0x36
        /*006a*/ 	.short	(.L_25 - .L_24)
.L_24:
        /*006c*/ 	.word	0x00000008
.L_25:


//--------------------- .nv.info._Z14transposeNaivePfS_i --------------------------
	.section	.nv.info._Z14transposeNaivePfS_i,"",@"SHT_CUDA_INFO"
	.sectionflags	@""
	.align	4


	//----- nvinfo : EIATTR_CUDA_API_VERSION
	.align		4
        /*0000*/ 	.byte	0x04, 0x37
        /*0002*/ 	.short	(.L_27 - .L_26)
.L_26:
        /*0004*/ 	.word	0x00000082


	//----- nvinfo : EIATTR_KPARAM_INFO
	.align		4
.L_27:
        /*0008*/ 	.byte	0x04, 0x17
        /*000a*/ 	.short	(.L_29 - .L_28)
.L_28:
        /*000c*/ 	.word	0x00000000
        /*0010*/ 	.short	0x0002
        /*0012*/ 	.short	0x0010
        /*0014*/ 	.byte	0x00, 0xf0, 0x11, 0x00


	//----- nvinfo : EIATTR_KPARAM_INFO
	.align		4
.L_29:
        /*0018*/ 	.byte	0x04, 0x17
        /*001a*/ 	.short	(.L_31 - .L_30)
.L_30:
        /*001c*/ 	.word	0x00000000
        /*0020*/ 	.short	0x0001
        /*0022*/ 	.short	0x0008
        /*0024*/ 	.byte	0x00, 0xf5, 0x21, 0x00


	//----- nvinfo : EIATTR_KPARAM_INFO
	.align		4
.L_31:
        /*0028*/ 	.byte	0x04, 0x17
        /*002a*/ 	.short	(.L_33 - .L_32)
.L_32:
        /*002c*/ 	.word	0x00000000
        /*0030*/ 	.short	0x0000
        /*0032*/ 	.short	0x0000
        /*0034*/ 	.byte	0x00, 0xf5, 0x21, 0x00


	//----- nvinfo : EIATTR_SPARSE_MMA_MASK
	.align		4
.L_33:
        /*0038*/ 	.byte	0x03, 0x50
        /*003a*/ 	.short	0x0000


	//----- nvinfo : EIATTR_MAXREG_COUNT
	.align		4
        /*003c*/ 	.byte	0x03, 0x1b
        /*003e*/ 	.short	0x00ff


	//----- nvinfo : EIATTR_MERCURY_ISA_VERSION
	.align		4
        /*0040*/ 	.byte	0x03, 0x5f
        /*0042*/ 	.short	0x0101


	//----- nvinfo : EIATTR_VRC_CTA_INIT_COUNT
	.align		4
        /*0044*/ 	.byte	0x02, 0x4a
	.zero		1
	.zero		1


	//----- nvinfo : EIATTR_EXIT_INSTR_OFFSETS
	.align		4
        /*0048*/ 	.byte	0x04, 0x1c
        /*004a*/ 	.short	(.L_35 - .L_34)


	//   ....[0]....
.L_34:
        /*004c*/ 	.word	0x000000c0


	//   ....[1]....
        /*0050*/ 	.word	0x00000160


	//----- nvinfo : EIATTR_CBANK_PARAM_SIZE
	.align		4
.L_35:
        /*0054*/ 	.byte	0x03, 0x19
        /*0056*/ 	.short	0x0014


	//----- nvinfo : EIATTR_PARAM_CBANK
	.align		4
        /*0058*/ 	.byte	0x04, 0x0a
        /*005a*/ 	.short	(.L_37 - .L_36)
	.align		4
.L_36:
        /*005c*/ 	.word	index@(.nv.constant0._Z14transposeNaivePfS_i)
        /*0060*/ 	.short	0x0380
        /*0062*/ 	.short	0x0014


	//----- nvinfo : EIATTR_SW_WAR
	.align		4
.L_37:
        /*0064*/ 	.byte	0x04, 0x36
        /*0066*/ 	.short	(.L_39 - .L_38)
.L_38:
        /*0068*/ 	.word	0x00000008
.L_39:


//--------------------- .nv.callgraph             --------------------------
	.section	.nv.callgraph,"",@"SHT_CUDA_CALLGRAPH"
	.align	4
	.sectionentsize	8
	.align		4
        /*0000*/ 	.word	0x00000000
	.align		4
        /*0004*/ 	.word	0xffffffff
	.align		4
        /*0008*/ 	.word	0x00000000
	.align		4
        /*000c*/ 	.word	0xfffffffe
	.align		4
        /*0010*/ 	.word	0x00000000
	.align		4
        /*0014*/ 	.word	0xfffffffd
	.align		4
        /*0018*/ 	.word	0x00000000
	.align		4
        /*001c*/ 	.word	0xfffffffc


//--------------------- .text._Z15transposeSharedPfS_i --------------------------
	.section	.text._Z15transposeSharedPfS_i,"ax",@progbits
	.align	128
        .global         _Z15transposeSharedPfS_i
        .type           _Z15transposeSharedPfS_i,@function
        .size           _Z15transposeSharedPfS_i,(.L_x_2 - _Z15transposeSharedPfS_i)
        .other          _Z15transposeSharedPfS_i,@"STO_CUDA_ENTRY STV_DEFAULT"
_Z15transposeSharedPfS_i:
.text._Z15transposeSharedPfS_i:
[----:B------:R-:W-:Y:S01]  /*0000*/  LDC R1, c[0x0][0x37c] ;  /* 0x0000df00ff017b82 */ /* 0x000fe20000000800 */
[----:B------:R-:W0:Y:S07]  /*0010*/  S2R R9, SR_TID.X ;  /* 0x0000000000097919 */ /* 0x000e2e0000002100 */
[----:B------:R-:W0:Y:S01]  /*0020*/  LDC R4, c[0x0][0x360] ;  /* 0x0000d800ff047b82 */ /* 0x000e220000000800 */
[----:B------:R-:W1:Y:S01]  /*0030*/  LDCU UR8, c[0x0][0x390] ;  /* 0x00007200ff0877ac */ /* 0x000e620008000800 */
[----:B------:R-:W2:Y:S01]  /*0040*/  S2R R6, SR_TID.Y ;  /* 0x0000000000067919 */ /* 0x000ea20000002200 */
[----:B------:R-:W3:Y:S05]  /*0050*/  LDCU.64 UR6, c[0x0][0x358] ;  /* 0x00006b00ff0677ac */ /* 0x000eea0008000a00 */
[----:B------:R-:W0:Y:S08]  /*0060*/  S2UR UR4, SR_CTAID.X ;  /* 0x00000000000479c3 */ /* 0x000e300000002500 */
[----:B------:R-:W2:Y:S08]  /*0070*/  S2UR UR5, SR_CTAID.Y ;  /* 0x00000000000579c3 */ /* 0x000eb00000002600 */
[----:B------:R-:W2:Y:S01]  /*0080*/  LDC R7, c[0x0][0x364] ;  /* 0x0000d900ff077b82 */ /* 0x000ea20000000800 */
[----:B0-----:R-:W-:-:S02]  /*0090*/  IMAD R0, R4, UR4, R9 ;  /* 0x0000000404007c24 */ /* 0x001fc4000f8e0209 */
[----:B--2---:R-:W-:-:S05]  /*00a0*/  IMAD R5, R7, UR5, R6 ;  /* 0x0000000507057c24 */ /* 0x004fca000f8e0206 */
[----:B------:R-:W-:-:S04]  /*00b0*/  VIMNMX R2, PT, PT, R0, R5, !PT ;  /* 0x0000000500027248 */ /* 0x000fc80007fe0100 */
[----:B-1----:R-:W-:-:S13]  /*00c0*/  ISETP.GE.AND P0, PT, R2, UR8, PT ;  /* 0x0000000802007c0c */ /* 0x002fda000bf06270 */
[----:B------:R-:W0:Y:S01]  /*00d0*/  @!P0 LDC.64 R2, c[0x0][0x380] ;  /* 0x0000e000ff028b82 */ /* 0x000e220000000a00 */
[----:B------:R-:W-:-:S04]  /*00e0*/  @!P0 IMAD R5, R5, UR8, R0 ;  /* 0x0000000805058c24 */ /* 0x000fc8000f8e0200 */
[----:B0-----:R-:W-:-:S06]  /*00f0*/  @!P0 IMAD.WIDE R2, R5, 0x4, R2 ;  /* 0x0000000405028825 */ /* 0x001fcc00078e0202 */
[----:B---3--:R-:W2:Y:S01]  /*0100*/  @!P0 LDG.E R2, desc[UR6][R2.64] ;  /* 0x0000000602028981 */ /* 0x008ea2000c1e1900 */
[----:B------:R-:W-:Y:S01]  /*0110*/  @!P0 MOV R0, 0x400 ;  /* 0x0000040000008802 */ /* 0x000fe20000000f00 */
[----:B------:R-:W-:Y:S01]  /*0120*/  IMAD R4, R4, UR5, R9 ;  /* 0x0000000504047c24 */ /* 0x000fe2000f8e0209 */
[----:B------:R-:W0:Y:S01]  /*0130*/  @!P0 S2R R5, SR_CgaCtaId ;  /* 0x0000000000058919 */ /* 0x000e220000008800 */
[----:B------:R-:W-:Y:S01]  /*0140*/  IMAD R7, R7, UR4, R6 ;  /* 0x0000000407077c24 */ /* 0x000fe2000f8e0206 */
[----:B0-----:R-:W-:-:S04]  /*0150*/  @!P0 LEA R0, R5, R0, 0x18 ;  /* 0x0000000005008211 */ /* 0x001fc800078ec0ff */
[----:B------:R-:W-:Y:S02]  /*0160*/  VIMNMX R5, PT, PT, R4, R7, !PT ;  /* 0x0000000704057248 */ /* 0x000fe40007fe0100 */
[----:B------:R-:W-:Y:S02]  /*0170*/  @!P0 LEA R0, R6, R0, 0x7 ;  /* 0x0000000006008211 */ /* 0x000fe400078e38ff */
[----:B------:R-:W-:Y:S02]  /*0180*/  ISETP.GE.AND P1, PT, R5, UR8, PT ;  /* 0x0000000805007c0c */ /* 0x000fe4000bf26270 */
[----:B------:R-:W-:-:S05]  /*0190*/  @!P0 LEA R5, R9, R0, 0x2 ;  /* 0x0000000009058211 */ /* 0x000fca00078e10ff */
[----:B--2---:R0:W-:Y:S01]  /*01a0*/  @!P0 STS [R5], R2 ;  /* 0x0000000205008388 */ /* 0x0041e20000000800 */
[----:B------:R-:W-:Y:S06]  /*01b0*/  BAR.SYNC.DEFER_BLOCKING 0x0 ;  /* 0x0000000000007b1d */ /* 0x000fec0000010000 */
[----:B------:R-:W-:Y:S05]  /*01c0*/  @P1 EXIT ;  /* 0x000000000000194d */ /* 0x000fea0003800000 */
[----:B------:R-:W1:Y:S01]  /*01d0*/  S2UR UR5, SR_CgaCtaId ;  /* 0x00000000000579c3 */ /* 0x000e620000008800 */
[----:B------:R-:W-:Y:S01]  /*01e0*/  UMOV UR4, 0x400 ;  /* 0x0000040000047882 */ /* 0x000fe20000000000 */
[----:B------:R-:W-:-:S06]  /*01f0*/  IMAD R7, R7, UR8, R4 ;  /* 0x0000000807077c24 */ /* 0x000fcc000f8e0204 */
[----:B0-----:R-:W0:Y:S01]  /*0200*/  LDC.64 R2, c[0x0][0x388] ;  /* 0x0000e200ff027b82 */ /* 0x001e220000000a00 */
[----:B-1----:R-:W-:-:S06]  /*0210*/  ULEA UR4, UR5, UR4, 0x18 ;  /* 0x0000000405047291 */ /* 0x002fcc000f8ec0ff */
[----:B------:R-:W-:Y:S01]  /*0220*/  LEA R0, R9, UR4, 0x7 ;  /* 0x0000000409007c11 */ /* 0x000fe2000f8e38ff */
[----:B0-----:R-:W-:-:S03]  /*0230*/  IMAD.WIDE R2, R7, 0x4, R2 ;  /* 0x0000000407027825 */ /* 0x001fc600078e0202 */
[----:B------:R-:W-:-:S05]  /*0240*/  LEA R0, R6, R0, 0x2 ;  /* 0x0000000006007211 */ /* 0x000fca00078e10ff */
[----:B------:R-:W0:Y:S04]  /*0250*/  LDS R5, [R0] ;  /* 0x0000000000057984 */ /* 0x000e280000000800 */
[----:B0-----:R-:W-:Y:S01]  /*0260*/  STG.E desc[UR6][R2.64], R5 ;  /* 0x0000000502007986 */ /* 0x001fe2000c101906 */
[----:B------:R-:W-:Y:S05]  /*0270*/  EXIT ;  /* 0x000000000000794d */ /* 0x000fea0003800000 */
.L_x_0:
[----:B------:R-:W-:-:S00]  /*0280*/  BRA `(.L_x_0) ;  /* 0xfffffffc00fc7947 */ /* 0x000fc0000383ffff */
[----:B------:R-:W-:-:S00]  /*0290*/  NOP ;  /* 0x0000000000007918 */ /* 0x000fc00000000000 */
        /* <DEDUP_REMOVED lines=14> */
.L_x_2:


//--------------------- .text._Z14transposeNaivePfS_i --------------------------
	.section	.text._Z14transposeNaivePfS_i,"ax",@progbits
	.align	128
        .global         _Z14transposeNaivePfS_i
        .type           _Z14transposeNaivePfS_i,@function
        .size           _Z14transposeNaivePfS_i,(.L_x_3 - _Z14transposeNaivePfS_i)
        .other          _Z14transposeNaivePfS_i,@"STO_CUDA_ENTRY STV_DEFAULT"
_Z14transposeNaivePfS_i:
.text._Z14transposeNaivePfS_i:
[----:B------:R-:W-:Y:S01]  /*0000*/  LDC R1, c[0x0][0x37c] ;  /* 0x0000df00ff017b82 */ /* 0x000fe20000000800 */
[----:B------:R-:W0:Y:S07]  /*0010*/  S2R R3, SR_TID.X ;  /* 0x0000000000037919 */ /* 0x000e2e0000002100 */
[----:B------:R-:W0:Y:S01]  /*0020*/  LDC R0, c[0x0][0x360] ;  /* 0x0000d800ff007b82 */ /* 0x000e220000000800 */
[----:B------:R-:W1:Y:S01]  /*0030*/  LDCU UR6, c[0x0][0x390] ;  /* 0x00007200ff0677ac */ /* 0x000e620008000800 */
[----:B------:R-:W2:Y:S06]  /*0040*/  S2R R2, SR_TID.Y ;  /* 0x0000000000027919 */ /* 0x000eac0000002200 */
[----:B------:R-:W0:Y:S08]  /*0050*/  S2UR UR4, SR_CTAID.X ;  /* 0x00000000000479c3 */ /* 0x000e300000002500 */
[----:B------:R-:W2:Y:S08]  /*0060*/  S2UR UR5, SR_CTAID.Y ;  /* 0x00000000000579c3 */ /* 0x000eb00000002600 */
[----:B------:R-:W2:Y:S01]  /*0070*/  LDC R7, c[0x0][0x364] ;  /* 0x0000d900ff077b82 */ /* 0x000ea20000000800 */
[----:B0-----:R-:W-:-:S02]  /*0080*/  IMAD R0, R0, UR4, R3 ;  /* 0x0000000400007c24 */ /* 0x001fc4000f8e0203 */
[----:B--2---:R-:W-:-:S05]  /*0090*/  IMAD R7, R7, UR5, R2 ;  /* 0x0000000507077c24 */ /* 0x004fca000f8e0202 */
[----:B------:R-:W-:-:S04]  /*00a0*/  VIMNMX R2, PT, PT, R0, R7, !PT ;  /* 0x0000000700027248 */ /* 0x000fc80007fe0100 */
[----:B-1----:R-:W-:-:S13]  /*00b0*/  ISETP.GE.AND P0, PT, R2, UR6, PT ;  /* 0x0000000602007c0c */ /* 0x002fda000bf06270 */
[----:B------:R-:W-:Y:S05]  /*00c0*/  @P0 EXIT ;  /* 0x000000000000094d */ /* 0x000fea0003800000 */
[----:B------:R-:W0:Y:S01]  /*00d0*/  LDC.64 R2, c[0x0][0x380] ;  /* 0x0000e000ff027b82 */ /* 0x000e220000000a00 */
[----:B------:R-:W1:Y:S01]  /*00e0*/  LDCU.64 UR4, c[0x0][0x358] ;  /* 0x00006b00ff0477ac */ /* 0x000e620008000a00 */
[----:B------:R-:W-:-:S04]  /*00f0*/  IMAD R5, R0, UR6, R7 ;  /* 0x0000000600057c24 */ /* 0x000fc8000f8e0207 */
[----:B0-----:R-:W-:Y:S02]  /*0100*/  IMAD.WIDE R2, R5, 0x4, R2 ;  /* 0x0000000405027825 */ /* 0x001fe400078e0202 */
[----:B------:R-:W0:Y:S04]  /*0110*/  LDC.64 R4, c[0x0][0x388] ;  /* 0x0000e200ff047b82 */ /* 0x000e280000000a00 */
[----:B-1----:R-:W2:Y:S01]  /*0120*/  LDG.E R3, desc[UR4][R2.64] ;  /* 0x0000000402037981 */ /* 0x002ea2000c1e1900 */
[----:B------:R-:W-:-:S04]  /*0130*/  IMAD R7, R7, UR6, R0 ;  /* 0x0000000607077c24 */ /* 0x000fc8000f8e0200 */
[----:B0-----:R-:W-:-:S05]  /*0140*/  IMAD.WIDE R4, R7, 0x4, R4 ;  /* 0x0000000407047825 */ /* 0x001fca00078e0204 */
[----:B--2---:R-:W-:Y:S01]  /*0150*/  STG.E desc[UR4][R4.64], R3 ;  /* 0x0000000304007986 */ /* 0x004fe2000c101904 */
[----:B------:R-:W-:Y:S05]  /*0160*/  EXIT ;  /* 0x000000000000794d */ /* 0x000fea0003800000 */
.L_x_1:
        /* <DEDUP_REMOVED lines=9> */
.L_x_3:


//--------------------- .nv.shared._Z15transposeSharedPfS_i --------------------------
	.section	.nv.shared._Z15transposeSharedPfS_i,"aw",@nobits
	.sectionflags	@""
	.align	4
.nv.shared._Z15transposeSharedPfS_i:
	.zero		5120


//--------------------- .nv.shared.reserved.0     --------------------------
	.section	.nv.shared.reserved.0,"aw",@nobits
	.weak		__nv_reservedSMEM_offset_0_alias
	.size		__nv_reservedSMEM_offset_0_alias, 0, 64
	.other		__nv_reservedSMEM_offset_0_alias,@"STO_CUDA_RESERVED_SHARED STV_DEFAULT"
__nv_reservedSMEM_offset_0_alias:
	.zero		0
	.zero		64


//--------------------- .nv.constant0._Z15transposeSharedPfS_i --------------------------
	.section	.nv.constant0._Z15transposeSharedPfS_i,"a",@progbits
	.sectionflags	@""
	.align	4
.nv.constant0._Z15transposeSharedPfS_i:
	.zero		916


//--------------------- .nv.constant0._Z14transposeNaivePfS_i --------------------------
	.section	.nv.constant0._Z14transposeNaivePfS_i,"a",@progbits
	.sectionflags	@""
	.align	4
.nv.constant0._Z14transposeNaivePfS_i:
	.zero		916


//--------------------- SYMBOLS --------------------------

	.type		.nv.reservedSmem.offset0,@object
	.size		.nv.reservedSmem.offset0,0x4
	.type		.nv.reservedSmem.cap,@object
	.size		.nv.reservedSmem.cap,0x4
